//
// Generated by NVIDIA NVVM Compiler
//
// Compiler Build ID: CL-36424714
// Cuda compilation tools, release 13.0, V13.0.88
// Based on NVVM 20.0.0
//

.version 9.0
.target sm_100
.address_size 64

	// .globl	_Z11countKernelPiS_ii
// _ZZ11countKernelPiS_iiE11localCounts has been demoted
// _ZZ10scanKernelPiS_iE4temp has been demoted

.visible .entry _Z11countKernelPiS_ii(
	.param .u64 .ptr .align 1 _Z11countKernelPiS_ii_param_0,
	.param .u64 .ptr .align 1 _Z11countKernelPiS_ii_param_1,
	.param .u32 _Z11countKernelPiS_ii_param_2,
	.param .u32 _Z11countKernelPiS_ii_param_3
)
{
	.reg .pred 	%p<4>;
	.reg .b32 	%r<93>;
	.reg .b64 	%rd<9>;
	// demoted variable
	.shared .align 4 .b8 _ZZ11countKernelPiS_iiE11localCounts[2048];
	ld.param.u64 	%rd1, [_Z11countKernelPiS_ii_param_0];
	ld.param.u64 	%rd2, [_Z11countKernelPiS_ii_param_1];
	ld.param.u32 	%r10, [_Z11countKernelPiS_ii_param_2];
	ld.param.u32 	%r9, [_Z11countKernelPiS_ii_param_3];
	mov.u32 	%r1, %tid.x;
	mov.u32 	%r11, %ctaid.x;
	mov.u32 	%r12, %ntid.x;
	mad.lo.s32 	%r2, %r11, %r12, %r1;
	shl.b32 	%r13, %r1, 2;
	mov.u32 	%r14, _ZZ11countKernelPiS_iiE11localCounts;
	add.s32 	%r3, %r14, %r13;
	mov.b32 	%r15, 0;
	st.shared.u32 	[%r3], %r15;
	st.shared.u32 	[%r3+1024], %r15;
	setp.ge.s32 	%p1, %r2, %r10;
	@%p1 bra 	$L__BB0_2;
	cvta.to.global.u64 	%rd3, %rd1;
	mul.wide.s32 	%rd4, %r2, 4;
	add.s64 	%rd5, %rd3, %rd4;
	ld.global.u32 	%r16, [%rd5];
	shr.u32 	%r17, %r16, %r9;
	shl.b32 	%r18, %r17, 10;
	and.b32  	%r19, %r18, 1024;
	add.s32 	%r20, %r3, %r19;
	atom.shared.add.u32 	%r21, [%r20], 1;
$L__BB0_2:
	bar.sync 	0;
	setp.gt.u32 	%p2, %r1, 1;
	@%p2 bra 	$L__BB0_6;
	shl.b32 	%r24, %r1, 10;
	add.s32 	%r4, %r14, %r24;
	mov.b32 	%r92, 0;
	mov.b32 	%r91, 64;
$L__BB0_4:
	add.s32 	%r26, %r4, %r91;
	ld.shared.u32 	%r27, [%r26+-64];
	add.s32 	%r28, %r27, %r92;
	ld.shared.u32 	%r29, [%r26+-60];
	add.s32 	%r30, %r29, %r28;
	ld.shared.u32 	%r31, [%r26+-56];
	add.s32 	%r32, %r31, %r30;
	ld.shared.u32 	%r33, [%r26+-52];
	add.s32 	%r34, %r33, %r32;
	ld.shared.u32 	%r35, [%r26+-48];
	add.s32 	%r36, %r35, %r34;
	ld.shared.u32 	%r37, [%r26+-44];
	add.s32 	%r38, %r37, %r36;
	ld.shared.u32 	%r39, [%r26+-40];
	add.s32 	%r40, %r39, %r38;
	ld.shared.u32 	%r41, [%r26+-36];
	add.s32 	%r42, %r41, %r40;
	ld.shared.u32 	%r43, [%r26+-32];
	add.s32 	%r44, %r43, %r42;
	ld.shared.u32 	%r45, [%r26+-28];
	add.s32 	%r46, %r45, %r44;
	ld.shared.u32 	%r47, [%r26+-24];
	add.s32 	%r48, %r47, %r46;
	ld.shared.u32 	%r49, [%r26+-20];
	add.s32 	%r50, %r49, %r48;
	ld.shared.u32 	%r51, [%r26+-16];
	add.s32 	%r52, %r51, %r50;
	ld.shared.u32 	%r53, [%r26+-12];
	add.s32 	%r54, %r53, %r52;
	ld.shared.u32 	%r55, [%r26+-8];
	add.s32 	%r56, %r55, %r54;
	ld.shared.u32 	%r57, [%r26+-4];
	add.s32 	%r58, %r57, %r56;
	ld.shared.u32 	%r59, [%r26];
	add.s32 	%r60, %r59, %r58;
	ld.shared.u32 	%r61, [%r26+4];
	add.s32 	%r62, %r61, %r60;
	ld.shared.u32 	%r63, [%r26+8];
	add.s32 	%r64, %r63, %r62;
	ld.shared.u32 	%r65, [%r26+12];
	add.s32 	%r66, %r65, %r64;
	ld.shared.u32 	%r67, [%r26+16];
	add.s32 	%r68, %r67, %r66;
	ld.shared.u32 	%r69, [%r26+20];
	add.s32 	%r70, %r69, %r68;
	ld.shared.u32 	%r71, [%r26+24];
	add.s32 	%r72, %r71, %r70;
	ld.shared.u32 	%r73, [%r26+28];
	add.s32 	%r74, %r73, %r72;
	ld.shared.u32 	%r75, [%r26+32];
	add.s32 	%r76, %r75, %r74;
	ld.shared.u32 	%r77, [%r26+36];
	add.s32 	%r78, %r77, %r76;
	ld.shared.u32 	%r79, [%r26+40];
	add.s32 	%r80, %r79, %r78;
	ld.shared.u32 	%r81, [%r26+44];
	add.s32 	%r82, %r81, %r80;
	ld.shared.u32 	%r83, [%r26+48];
	add.s32 	%r84, %r83, %r82;
	ld.shared.u32 	%r85, [%r26+52];
	add.s32 	%r86, %r85, %r84;
	ld.shared.u32 	%r87, [%r26+56];
	add.s32 	%r88, %r87, %r86;
	ld.shared.u32 	%r89, [%r26+60];
	add.s32 	%r92, %r89, %r88;
	add.s32 	%r91, %r91, 128;
	setp.ne.s32 	%p3, %r91, 1088;
	@%p3 bra 	$L__BB0_4;
	cvta.to.global.u64 	%rd6, %rd2;
	mul.wide.u32 	%rd7, %r1, 4;
	add.s64 	%rd8, %rd6, %rd7;
	atom.global.add.u32 	%r90, [%rd8], %r92;
$L__BB0_6:
	ret;

}
	// .globl	_Z10scanKernelPiS_i
.visible .entry _Z10scanKernelPiS_i(
	.param .u64 .ptr .align 1 _Z10scanKernelPiS_i_param_0,
	.param .u64 .ptr .align 1 _Z10scanKernelPiS_i_param_1,
	.param .u32 _Z10scanKernelPiS_i_param_2
)
{
	.reg .pred 	%p<4>;
	.reg .b32 	%r<8>;
	.reg .b64 	%rd<7>;
	// demoted variable
	.shared .align 4 .b8 _ZZ10scanKernelPiS_iE4temp[8];
	ld.param.u64 	%rd2, [_Z10scanKernelPiS_i_param_0];
	ld.param.u64 	%rd3, [_Z10scanKernelPiS_i_param_1];
	cvta.to.global.u64 	%rd1, %rd3;
	mov.u32 	%r1, %tid.x;
	setp.gt.u32 	%p1, %r1, 1;
	@%p1 bra 	$L__BB1_2;
	cvta.to.global.u64 	%rd4, %rd2;
	mul.wide.u32 	%rd5, %r1, 4;
	add.s64 	%rd6, %rd4, %rd5;
	ld.global.u32 	%r2, [%rd6];
	shl.b32 	%r3, %r1, 2;
	mov.u32 	%r4, _ZZ10scanKernelPiS_iE4temp;
	add.s32 	%r5, %r4, %r3;
	st.shared.u32 	[%r5], %r2;
$L__BB1_2:
	bar.sync 	0;
	setp.eq.s32 	%p2, %r1, 0;
	@%p2 bra 	$L__BB1_5;
	setp.ne.s32 	%p3, %r1, 1;
	@%p3 bra 	$L__BB1_6;
	ld.shared.u32 	%r7, [_ZZ10scanKernelPiS_iE4temp];
	st.global.u32 	[%rd1+4], %r7;
	bra.uni 	$L__BB1_6;
$L__BB1_5:
	mov.b32 	%r6, 0;
	st.global.u32 	[%rd1], %r6;
$L__BB1_6:
	bar.sync 	0;
	ret;

}
	// .globl	_Z13scatterKernelPiS_S_ii
.visible .entry _Z13scatterKernelPiS_S_ii(
	.param .u64 .ptr .align 1 _Z13scatterKernelPiS_S_ii_param_0,
	.param .u64 .ptr .align 1 _Z13scatterKernelPiS_S_ii_param_1,
	.param .u64 .ptr .align 1 _Z13scatterKernelPiS_S_ii_param_2,
	.param .u32 _Z13scatterKernelPiS_S_ii_param_3,
	.param .u32 _Z13scatterKernelPiS_S_ii_param_4
)
{
	.reg .pred 	%p<2>;
	.reg .b32 	%r<11>;
	.reg .b64 	%rd<14>;

	ld.param.u64 	%rd1, [_Z13scatterKernelPiS_S_ii_param_0];
	ld.param.u64 	%rd2, [_Z13scatterKernelPiS_S_ii_param_1];
	ld.param.u64 	%rd3, [_Z13scatterKernelPiS_S_ii_param_2];
	ld.param.u32 	%r3, [_Z13scatterKernelPiS_S_ii_param_3];
	ld.param.u32 	%r2, [_Z13scatterKernelPiS_S_ii_param_4];
	mov.u32 	%r4, %tid.x;
	mov.u32 	%r5, %ctaid.x;
	mov.u32 	%r6, %ntid.x;
	mad.lo.s32 	%r1, %r5, %r6, %r4;
	setp.ge.s32 	%p1, %r1, %r3;
	@%p1 bra 	$L__BB2_2;
	cvta.to.global.u64 	%rd4, %rd1;
	cvta.to.global.u64 	%rd5, %rd3;
	cvta.to.global.u64 	%rd6, %rd2;
	mul.wide.s32 	%rd7, %r1, 4;
	add.s64 	%rd8, %rd4, %rd7;
	ld.global.u32 	%r7, [%rd8];
	shr.u32 	%r8, %r7, %r2;
	shl.b32 	%r9, %r8, 2;
	cvt.u64.u32 	%rd9, %r9;
	and.b64  	%rd10, %rd9, 4;
	add.s64 	%rd11, %rd5, %rd10;
	atom.global.add.u32 	%r10, [%rd11], 1;
	mul.wide.s32 	%rd12, %r10, 4;
	add.s64 	%rd13, %rd6, %rd12;
	st.global.u32 	[%rd13], %r7;
$L__BB2_2:
	ret;

}


// ===== COMPILED SASS (sm_100) =====

	.target	sm_100

	.elftype	@"ET_EXEC"


//--------------------- .note.nv.tkinfo           --------------------------
	.section	.note.nv.tkinfo,"",@"SHT_NOTE"
	.sectionflags	@"SHF_NOTE_NV_TKINFO"
	.tkinfo
        /*0018*/ 	.word	0x00000002
        /*0030*/ 	.string	""
        /*0030*/ 	.string	"ptxas"
        /*0030*/ 	.string	"Cuda compilation tools, release 13.0, V13.0.88"
        /*0030*/ 	.string	"Build cuda_13.0.r13.0/compiler.36424714_0"
        /*0030*/ 	.string	"-arch sm_100 -m 64 "



//--------------------- .note.nv.cuinfo           --------------------------
	.section	.note.nv.cuinfo,"",@"SHT_NOTE"
	.sectionflags	@"SHF_NOTE_NV_CUINFO"
        /*0018*/ 	.short	0x0002
        /*001a*/ 	.short	0x0064
        /*001c*/ 	.short	0x0082
	.zero		2


//--------------------- .nv.info                  --------------------------
	.section	.nv.info,"",@"SHT_CUDA_INFO"
	.align	4


	//----- nvinfo : EIATTR_REGCOUNT
	.align		4
        /*0000*/ 	.byte	0x04, 0x2f
        /*0002*/ 	.short	(.L_1 - .L_0)
	.align		4
.L_0:
        /*0004*/ 	.word	index@(_Z11countKernelPiS_ii)
        /*0008*/ 	.word	0x0000001e


	//----- nvinfo : EIATTR_FRAME_SIZE
	.align		4
.L_1:
        /*000c*/ 	.byte	0x04, 0x11
        /*000e*/ 	.short	(.L_3 - .L_2)
	.align		4
.L_2:
        /*0010*/ 	.word	index@(_Z11countKernelPiS_ii)
        /*0014*/ 	.word	0x00000000


	//----- nvinfo : EIATTR_REGCOUNT
	.align		4
.L_3:
        /*0018*/ 	.byte	0x04, 0x2f
        /*001a*/ 	.short	(.L_5 - .L_4)
	.align		4
.L_4:
        /*001c*/ 	.word	index@(_Z10scanKernelPiS_i)
        /*0020*/ 	.word	0x0000000a


	//----- nvinfo : EIATTR_FRAME_SIZE
	.align		4
.L_5:
        /*0024*/ 	.byte	0x04, 0x11
        /*0026*/ 	.short	(.L_7 - .L_6)
	.align		4
.L_6:
        /*0028*/ 	.word	index@(_Z10scanKernelPiS_i)
        /*002c*/ 	.word	0x00000000


	//----- nvinfo : EIATTR_REGCOUNT
	.align		4
.L_7:
        /*0030*/ 	.byte	0x04, 0x2f
        /*0032*/ 	.short	(.L_9 - .L_8)
	.align		4
.L_8:
        /*0034*/ 	.word	index@(_Z13scatterKernelPiS_S_ii)
        /*0038*/ 	.word	0x0000000e


	//----- nvinfo : EIATTR_FRAME_SIZE
	.align		4
.L_9:
        /*003c*/ 	.byte	0x04, 0x11
        /*003e*/ 	.short	(.L_11 - .L_10)
	.align		4
.L_10:
        /*0040*/ 	.word	index@(_Z13scatterKernelPiS_S_ii)
        /*0044*/ 	.word	0x00000000


	//----- nvinfo : EIATTR_MIN_STACK_SIZE
	.align		4
.L_11:
        /*0048*/ 	.byte	0x04, 0x12
        /*004a*/ 	.short	(.L_13 - .L_12)
	.align		4
.L_12:
        /*004c*/ 	.word	index@(_Z13scatterKernelPiS_S_ii)
        /*0050*/ 	.word	0x00000000


	//----- nvinfo : EIATTR_MIN_STACK_SIZE
	.align		4
.L_13:
        /*0054*/ 	.byte	0x04, 0x12
        /*0056*/ 	.short	(.L_15 - .L_14)
	.align		4
.L_14:
        /*0058*/ 	.word	index@(_Z10scanKernelPiS_i)
        /*005c*/ 	.word	0x00000000


	//----- nvinfo : EIATTR_MIN_STACK_SIZE
	.align		4
.L_15:
        /*0060*/ 	.byte	0x04, 0x12
        /*0062*/ 	.short	(.L_17 - .L_16)
	.align		4
.L_16:
        /*0064*/ 	.word	index@(_Z11countKernelPiS_ii)
        /*0068*/ 	.word	0x00000000
.L_17:


//--------------------- .nv.compat                --------------------------
	.section	.nv.compat,"",@"SHT_CUDA_COMPAT_INFO"
	.align	4
        /*0000*/ 	.byte	0x02, 0x09, 0x00, 0x00, 0x02, 0x02, 0x01, 0x00, 0x02, 0x05, 0x05, 0x00, 0x03, 0x07, 0x01, 0x01
        /*0010*/ 	.byte	0x02, 0x03, 0x00, 0x00, 0x02, 0x06, 0x01, 0x00, 0x04, 0x0b, 0x08, 0x00, 0x09, 0x00, 0x00, 0x00
        /*0020*/ 	.byte	0x00, 0x00, 0x00, 0x00


//--------------------- .nv.info._Z13scatterKernelPiS_S_ii --------------------------
	.section	.nv.info._Z13scatterKernelPiS_S_ii,"",@"SHT_CUDA_INFO"
	.sectionflags	@""
	.align	4


	//----- nvinfo : EIATTR_CUDA_API_VERSION
	.align		4
        /*0000*/ 	.byte	0x04, 0x37
        /*0002*/ 	.short	(.L_19 - .L_18)
.L_18:
        /*0004*/ 	.word	0x00000082


	//----- nvinfo : EIATTR_KPARAM_INFO
	.align		4
.L_19:
        /*0008*/ 	.byte	0x04, 0x17
        /*000a*/ 	.short	(.L_21 - .L_20)
.L_20:
        /*000c*/ 	.word	0x00000000
        /*0010*/ 	.short	0x0004
        /*0012*/ 	.short	0x001c
        /*0014*/ 	.byte	0x00, 0xf0, 0x11, 0x00


	//----- nvinfo : EIATTR_KPARAM_INFO
	.align		4
.L_21:
        /*0018*/ 	.byte	0x04, 0x17
        /*001a*/ 	.short	(.L_23 - .L_22)
.L_22:
        /*001c*/ 	.word	0x00000000
        /*0020*/ 	.short	0x0003
        /*0022*/ 	.short	0x0018
        /*0024*/ 	.byte	0x00, 0xf0, 0x11, 0x00


	//----- nvinfo : EIATTR_KPARAM_INFO
	.align		4
.L_23:
        /*0028*/ 	.byte	0x04, 0x17
        /*002a*/ 	.short	(.L_25 - .L_24)
.L_24:
        /*002c*/ 	.word	0x00000000
        /*0030*/ 	.short	0x0002
        /*0032*/ 	.short	0x0010
        /*0034*/ 	.byte	0x00, 0xf5, 0x21, 0x00


	//----- nvinfo : EIATTR_KPARAM_INFO
	.align		4
.L_25:
        /*0038*/ 	.byte	0x04, 0x17
        /*003a*/ 	.short	(.L_27 - .L_26)
.L_26:
        /*003c*/ 	.word	0x00000000
        /*0040*/ 	.short	0x0001
        /*0042*/ 	.short	0x0008
        /*0044*/ 	.byte	0x00, 0xf5, 0x21, 0x00


	//----- nvinfo : EIATTR_KPARAM_INFO
	.align		4
.L_27:
        /*0048*/ 	.byte	0x04, 0x17
        /*004a*/ 	.short	(.L_29 - .L_28)
.L_28:
        /*004c*/ 	.word	0x00000000
        /*0050*/ 	.short	0x0000
        /*0052*/ 	.short	0x0000
        /*0054*/ 	.byte	0x00, 0xf5, 0x21, 0x00


	//----- nvinfo : EIATTR_SPARSE_MMA_MASK
	.align		4
.L_29:
        /*0058*/ 	.byte	0x03, 0x50
        /*005a*/ 	.short	0x0000


	//----- nvinfo : EIATTR_MAXREG_COUNT
	.align		4
        /*005c*/ 	.byte	0x03, 0x1b
        /*005e*/ 	.short	0x00ff


	//----- nvinfo : EIATTR_MERCURY_ISA_VERSION
	.align		4
        /*0060*/ 	.byte	0x03, 0x5f
        /*0062*/ 	.short	0x0101


	//----- nvinfo : EIATTR_VRC_CTA_INIT_COUNT
	.align		4
        /*0064*/ 	.byte	0x02, 0x4a
	.zero		1
	.zero		1


	//----- nvinfo : EIATTR_EXIT_INSTR_OFFSETS
	.align		4
        /*0068*/ 	.byte	0x04, 0x1c
        /*006a*/ 	.short	(.L_31 - .L_30)


	//   ....[0]....
.L_30:
        /*006c*/ 	.word	0x00000070


	//   ....[1]....
        /*0070*/ 	.word	0x00000180


	//----- nvinfo : EIATTR_CBANK_PARAM_SIZE
	.align		4
.L_31:
        /*0074*/ 	.byte	0x03, 0x19
        /*0076*/ 	.short	0x0020


	//----- nvinfo : EIATTR_PARAM_CBANK
	.align		4
        /*0078*/ 	.byte	0x04, 0x0a
        /*007a*/ 	.short	(.L_33 - .L_32)
	.align		4
.L_32:
        /*007c*/ 	.word	index@(.nv.constant0._Z13scatterKernelPiS_S_ii)
        /*0080*/ 	.short	0x0380
        /*0082*/ 	.short	0x0020


	//----- nvinfo : EIATTR_SW_WAR
	.align		4
.L_33:
        /*0084*/ 	.byte	0x04, 0x36
        /*0086*/ 	.short	(.L_35 - .L_34)
.L_34:
        /*0088*/ 	.word	0x00000008
.L_35:


//--------------------- .nv.info._Z10scanKernelPiS_i --------------------------
	.section	.nv.info._Z10scanKernelPiS_i,"",@"SHT_CUDA_INFO"
	.sectionflags	@""
	.align	4


	//----- nvinfo : EIATTR_CUDA_API_VERSION
	.align		4
        /*0000*/ 	.byte	0x04, 0x37
        /*0002*/ 	.short	(.L_37 - .L_36)
.L_36:
        /*0004*/ 	.word	0x00000082


	//----- nvinfo : EIATTR_KPARAM_INFO
	.align		4
.L_37:
        /*0008*/ 	.byte	0x04, 0x17
        /*000a*/ 	.short	(.L_39 - .L_38)
.L_38:
        /*000c*/ 	.word	0x00000000
        /*0010*/ 	.short	0x0002
        /*0012*/ 	.short	0x0010
        /*0014*/ 	.byte	0x00, 0xf0, 0x11, 0x00


	//----- nvinfo : EIATTR_KPARAM_INFO
	.align		4
.L_39:
        /*0018*/ 	.byte	0x04, 0x17
        /*001a*/ 	.short	(.L_41 - .L_40)
.L_40:
        /*001c*/ 	.word	0x00000000
        /*0020*/ 	.short	0x0001
        /*0022*/ 	.short	0x0008
        /*0024*/ 	.byte	0x00, 0xf5, 0x21, 0x00


	//----- nvinfo : EIATTR_KPARAM_INFO
	.align		4
.L_41:
        /*0028*/ 	.byte	0x04, 0x17
        /*002a*/ 	.short	(.L_43 - .L_42)
.L_42:
        /*002c*/ 	.word	0x00000000
        /*0030*/ 	.short	0x0000
        /*0032*/ 	.short	0x0000
        /*0034*/ 	.byte	0x00, 0xf5, 0x21, 0x00


	//----- nvinfo : EIATTR_SPARSE_MMA_MASK
	.align		4
.L_43:
        /*0038*/ 	.byte	0x03, 0x50
        /*003a*/ 	.short	0x0000


	//----- nvinfo : EIATTR_MAXREG_COUNT
	.align		4
        /*003c*/ 	.byte	0x03, 0x1b
        /*003e*/ 	.short	0x00ff


	//----- nvinfo : EIATTR_NUM_BARRIERS
	.align		4
        /*0040*/ 	.byte	0x02, 0x4c
        /*0042*/ 	.byte	0x01
	.zero		1


	//----- nvinfo : EIATTR_MERCURY_ISA_VERSION
	.align		4
        /*0044*/ 	.byte	0x03, 0x5f
        /*0046*/ 	.short	0x0101


	//----- nvinfo : EIATTR_VRC_CTA_INIT_COUNT
	.align		4
        /*0048*/ 	.byte	0x02, 0x4a
	.zero		1
	.zero		1


	//----- nvinfo : EIATTR_EXIT_INSTR_OFFSETS
	.align		4
        /*004c*/ 	.byte	0x04, 0x1c
        /*004e*/ 	.short	(.L_45 - .L_44)


	//   ....[0]....
.L_44:
        /*0050*/ 	.word	0x00000200


	//----- nvinfo : EIATTR_CRS_STACK_SIZE
	.align		4
.L_45:
        /*0054*/ 	.byte	0x04, 0x1e
        /*0056*/ 	.short	(.L_47 - .L_46)
.L_46:
        /*0058*/ 	.word	0x00000000


	//----- nvinfo : EIATTR_CBANK_PARAM_SIZE
	.align		4
.L_47:
        /*005c*/ 	.byte	0x03, 0x19
        /*005e*/ 	.short	0x0014


	//----- nvinfo : EIATTR_PARAM_CBANK
	.align		4
        /*0060*/ 	.byte	0x04, 0x0a
        /*0062*/ 	.short	(.L_49 - .L_48)
	.align		4
.L_48:
        /*0064*/ 	.word	index@(.nv.constant0._Z10scanKernelPiS_i)
        /*0068*/ 	.short	0x0380
        /*006a*/ 	.short	0x0014


	//----- nvinfo : EIATTR_SW_WAR
	.align		4
.L_49:
        /*006c*/ 	.byte	0x04, 0x36
        /*006e*/ 	.short	(.L_51 - .L_50)
.L_50:
        /*0070*/ 	.word	0x00000008
.L_51:


//--------------------- .nv.info._Z11countKernelPiS_ii --------------------------
	.section	.nv.info._Z11countKernelPiS_ii,"",@"SHT_CUDA_INFO"
	.sectionflags	@""
	.align	4


	//----- nvinfo : EIATTR_CUDA_API_VERSION
	.align		4
        /*0000*/ 	.byte	0x04, 0x37
        /*0002*/ 	.short	(.L_53 - .L_52)
.L_52:
        /*0004*/ 	.word	0x00000082


	//----- nvinfo : EIATTR_KPARAM_INFO
	.align		4
.L_53:
        /*0008*/ 	.byte	0x04, 0x17
        /*000a*/ 	.short	(.L_55 - .L_54)
.L_54:
        /*000c*/ 	.word	0x00000000
        /*0010*/ 	.short	0x0003
        /*0012*/ 	.short	0x0014
        /*0014*/ 	.byte	0x00, 0xf0, 0x11, 0x00


	//----- nvinfo : EIATTR_KPARAM_INFO
	.align		4
.L_55:
        /*0018*/ 	.byte	0x04, 0x17
        /*001a*/ 	.short	(.L_57 - .L_56)
.L_56:
        /*001c*/ 	.word	0x00000000
        /*0020*/ 	.short	0x0002
        /*0022*/ 	.short	0x0010
        /*0024*/ 	.byte	0x00, 0xf0, 0x11, 0x00


	//----- nvinfo : EIATTR_KPARAM_INFO
	.align		4
.L_57:
        /*0028*/ 	.byte	0x04, 0x17
        /*002a*/ 	.short	(.L_59 - .L_58)
.L_58:
        /*002c*/ 	.word	0x00000000
        /*0030*/ 	.short	0x0001
        /*0032*/ 	.short	0x0008
        /*0034*/ 	.byte	0x00, 0xf5, 0x21, 0x00


	//----- nvinfo : EIATTR_KPARAM_INFO
	.align		4
.L_59:
        /*0038*/ 	.byte	0x04, 0x17
        /*003a*/ 	.short	(.L_61 - .L_60)
.L_60:
        /*003c*/ 	.word	0x00000000
        /*0040*/ 	.short	0x0000
        /*0042*/ 	.short	0x0000
        /*0044*/ 	.byte	0x00, 0xf5, 0x21, 0x00


	//----- nvinfo : EIATTR_SPARSE_MMA_MASK
	.align		4
.L_61:
        /*0048*/ 	.byte	0x03, 0x50
        /*004a*/ 	.short	0x0000


	//----- nvinfo : EIATTR_MAXREG_COUNT
	.align		4
        /*004c*/ 	.byte	0x03, 0x1b
        /*004e*/ 	.short	0x00ff


	//----- nvinfo : EIATTR_NUM_BARRIERS
	.align		4
        /*0050*/ 	.byte	0x02, 0x4c
        /*0052*/ 	.byte	0x01
	.zero		1


	//----- nvinfo : EIATTR_MERCURY_ISA_VERSION
	.align		4
        /*0054*/ 	.byte	0x03, 0x5f
        /*0056*/ 	.short	0x0101


	//----- nvinfo : EIATTR_VRC_CTA_INIT_COUNT
	.align		4
        /*0058*/ 	.byte	0x02, 0x4a
	.zero		1
	.zero		1


	//----- nvinfo : EIATTR_EXIT_INSTR_OFFSETS
	.align		4
        /*005c*/ 	.byte	0x04, 0x1c
        /*005e*/ 	.short	(.L_63 - .L_62)


	//   ....[0]....
.L_62:
        /*0060*/ 	.word	0x000001c0


	//   ....[1]....
        /*0064*/ 	.word	0x000003e0


	//----- nvinfo : EIATTR_CRS_STACK_SIZE
	.align		4
.L_63:
        /*0068*/ 	.byte	0x04, 0x1e
        /*006a*/ 	.short	(.L_65 - .L_64)
.L_64:
        /*006c*/ 	.word	0x00000000


	//----- nvinfo : EIATTR_CBANK_PARAM_SIZE
	.align		4
.L_65:
        /*0070*/ 	.byte	0x03, 0x19
        /*0072*/ 	.short	0x0018


	//----- nvinfo : EIATTR_PARAM_CBANK
	.align		4
        /*0074*/ 	.byte	0x04, 0x0a
        /*0076*/ 	.short	(.L_67 - .L_66)
	.align		4
.L_66:
        /*0078*/ 	.word	index@(.nv.constant0._Z11countKernelPiS_ii)
        /*007c*/ 	.short	0x0380
        /*007e*/ 	.short	0x0018


	//----- nvinfo : EIATTR_SW_WAR
	.align		4
.L_67:
        /*0080*/ 	.byte	0x04, 0x36
        /*0082*/ 	.short	(.L_69 - .L_68)
.L_68:
        /*0084*/ 	.word	0x00000008
.L_69:


//--------------------- .nv.callgraph             --------------------------
	.section	.nv.callgraph,"",@"SHT_CUDA_CALLGRAPH"
	.align	4
	.sectionentsize	8
	.align		4
        /*0000*/ 	.word	0x00000000
	.align		4
        /*0004*/ 	.word	0xffffffff
	.align		4
        /*0008*/ 	.word	0x00000000
	.align		4
        /*000c*/ 	.word	0xfffffffe
	.align		4
        /*0010*/ 	.word	0x00000000
	.align		4
        /*0014*/ 	.word	0xfffffffd
	.align		4
        /*0018*/ 	.word	0x00000000
	.align		4
        /*001c*/ 	.word	0xfffffffc


//--------------------- .text._Z13scatterKernelPiS_S_ii --------------------------
	.section	.text._Z13scatterKernelPiS_S_ii,"ax",@progbits
	.align	128
        .global         _Z13scatterKernelPiS_S_ii
        .type           _Z13scatterKernelPiS_S_ii,@function
        .size           _Z13scatterKernelPiS_S_ii,(.L_x_11 - _Z13scatterKernelPiS_S_ii)
        .other          _Z13scatterKernelPiS_S_ii,@"STO_CUDA_ENTRY STV_DEFAULT"
_Z13scatterKernelPiS_S_ii:
.text._Z13scatterKernelPiS_S_ii:
[----:B------:R-:W-:Y:S01]  /*0000*/  LDC R1, c[0x0][0x37c] ;  /* 0x0000df00ff017b82 */ /* 0x000fe20000000800 */
[----:B------:R-:W0:Y:S07]  /*0010*/  S2R R5, SR_TID.X ;  /* 0x0000000000057919 */ /* 0x000e2e0000002100 */
[----:B------:R-:W0:Y:S01]  /*0020*/  S2UR UR4, SR_CTAID.X ;  /* 0x00000000000479c3 */ /* 0x000e220000002500 */
[----:B------:R-:W1:Y:S07]  /*0030*/  LDCU UR5, c[0x0][0x398] ;  /* 0x00007300ff0577ac */ /* 0x000e6e0008000800 */
[----:B------:R-:W0:Y:S02]  /*0040*/  LDC R0, c[0x0][0x360] ;  /* 0x0000d800ff007b82 */ /* 0x000e240000000800 */
[----:B0-----:R-:W-:-:S05]  /*0050*/  IMAD R5, R0, UR4, R5 ;  /* 0x0000000400057c24 */ /* 0x001fca000f8e0205 */
[----:B-1----:R-:W-:-:S13]  /*0060*/  ISETP.GE.AND P0, PT, R5, UR5, PT ;  /* 0x0000000505007c0c */ /* 0x002fda000bf06270 */
[----:B------:R-:W-:Y:S05]  /*0070*/  @P0 EXIT ;  /* 0x000000000000094d */ /* 0x000fea0003800000 */
[----:B------:R-:W0:Y:S01]  /*0080*/  LDC.64 R2, c[0x0][0x380] ;  /* 0x0000e000ff027b82 */ /* 0x000e220000000a00 */
[----:B------:R-:W1:Y:S01]  /*0090*/  LDCU.64 UR4, c[0x0][0x358] ;  /* 0x00006b00ff0477ac */ /* 0x000e620008000a00 */
[----:B------:R-:W2:Y:S01]  /*00a0*/  LDCU UR6, c[0x0][0x39c] ;  /* 0x00007380ff0677ac */ /* 0x000ea20008000800 */
[----:B------:R-:W3:Y:S01]  /*00b0*/  LDCU.64 UR8, c[0x0][0x390] ;  /* 0x00007200ff0877ac */ /* 0x000ee20008000a00 */
[----:B------:R-:W-:-:S04]  /*00c0*/  IMAD.MOV.U32 R11, RZ, RZ, 0x1 ;  /* 0x00000001ff0b7424 */ /* 0x000fc800078e00ff */
[----:B------:R-:W4:Y:S01]  /*00d0*/  LDC.64 R6, c[0x0][0x388] ;  /* 0x0000e200ff067b82 */ /* 0x000f220000000a00 */
[----:B0-----:R-:W-:-:S05]  /*00e0*/  IMAD.WIDE R2, R5, 0x4, R2 ;  /* 0x0000000405027825 */ /* 0x001fca00078e0202 */
[----:B-1----:R-:W2:Y:S02]  /*00f0*/  LDG.E R9, desc[UR4][R2.64] ;  /* 0x0000000402097981 */ /* 0x002ea4000c1e1900 */
[----:B--2---:R-:W-:-:S05]  /*0100*/  SHF.R.U32.HI R0, RZ, UR6, R9 ;  /* 0x00000006ff007c19 */ /* 0x004fca0008011609 */
[----:B------:R-:W-:-:S05]  /*0110*/  IMAD.SHL.U32 R0, R0, 0x4, RZ ;  /* 0x0000000400007824 */ /* 0x000fca00078e00ff */
[----:B------:R-:W-:-:S04]  /*0120*/  LOP3.LUT R0, R0, 0x4, RZ, 0xc0, !PT ;  /* 0x0000000400007812 */ /* 0x000fc800078ec0ff */
[----:B---3--:R-:W-:-:S04]  /*0130*/  IADD3 R4, P0, PT, R0, UR8, RZ ;  /* 0x0000000800047c10 */ /* 0x008fc8000ff1e0ff */
[----:B------:R-:W-:-:S06]  /*0140*/  IADD3.X R5, PT, PT, RZ, UR9, RZ, P0, !PT ;  /* 0x00000009ff057c10 */ /* 0x000fcc00087fe4ff */
[----:B------:R-:W4:Y:S02]  /*0150*/  ATOMG.E.ADD.STRONG.GPU PT, R5, desc[UR4][R4.64], R11 ;  /* 0x8000000b040579a8 */ /* 0x000f2400081ef104 */
[----:B----4-:R-:W-:-:S05]  /*0160*/  IMAD.WIDE R2, R5, 0x4, R6 ;  /* 0x0000000405027825 */ /* 0x010fca00078e0206 */
[----:B------:R-:W-:Y:S01]  /*0170*/  STG.E desc[UR4][R2.64], R9 ;  /* 0x0000000902007986 */ /* 0x000fe2000c101904 */
[----:B------:R-:W-:Y:S05]  /*0180*/  EXIT ;  /* 0x000000000000794d */ /* 0x000fea0003800000 */
.L_x_0:
[----:B------:R-:W-:-:S00]  /*0190*/  BRA `(.L_x_0) ;  /* 0xfffffffc00fc7947 */ /* 0x000fc0000383ffff */
[----:B------:R-:W-:-:S00]  /*01a0*/  NOP ;  /* 0x0000000000007918 */ /* 0x000fc00000000000 */
        /* <DEDUP_REMOVED lines=13> */
.L_x_11:


//--------------------- .text._Z10scanKernelPiS_i --------------------------
	.section	.text._Z10scanKernelPiS_i,"ax",@progbits
	.align	128
        .global         _Z10scanKernelPiS_i
        .type           _Z10scanKernelPiS_i,@function
        .size           _Z10scanKernelPiS_i,(.L_x_12 - _Z10scanKernelPiS_i)
        .other          _Z10scanKernelPiS_i,@"STO_CUDA_ENTRY STV_DEFAULT"
_Z10scanKernelPiS_i:
.text._Z10scanKernelPiS_i:
[----:B------:R-:W-:Y:S01]  /*0000*/  LDC R1, c[0x0][0x37c] ;  /* 0x0000df00ff017b82 */ /* 0x000fe20000000800 */
[----:B------:R-:W0:Y:S01]  /*0010*/  S2R R7, SR_TID.X ;  /* 0x0000000000077919 */ /* 0x000e220000002100 */
[----:B------:R-:W1:Y:S01]  /*0020*/  LDCU.64 UR6, c[0x0][0x358] ;  /* 0x00006b00ff0677ac */ /* 0x000e620008000a00 */
[----:B------:R-:W-:Y:S01]  /*0030*/  BSSY.RECONVERGENT B0, `(.L_x_1) ;  /* 0x000000b000007945 */ /* 0x000fe20003800200 */
[----:B0-----:R-:W-:-:S13]  /*0040*/  ISETP.GT.U32.AND P0, PT, R7, 0x1, PT ;  /* 0x000000010700780c */ /* 0x001fda0003f04070 */
[----:B-1----:R-:W-:Y:S05]  /*0050*/  @P0 BRA `(.L_x_2) ;  /* 0x0000000000200947 */ /* 0x002fea0003800000 */
[----:B------:R-:W0:Y:S02]  /*0060*/  LDC.64 R2, c[0x0][0x380] ;  /* 0x0000e000ff027b82 */ /* 0x000e240000000a00 */
[----:B0-----:R-:W-:-:S06]  /*0070*/  IMAD.WIDE.U32 R2, R7, 0x4, R2 ;  /* 0x0000000407027825 */ /* 0x001fcc00078e0002 */
[----:B------:R-:W2:Y:S01]  /*0080*/  LDG.E R2, desc[UR6][R2.64] ;  /* 0x0000000602027981 */ /* 0x000ea2000c1e1900 */
[----:B------:R-:W0:Y:S01]  /*0090*/  S2UR UR5, SR_CgaCtaId ;  /* 0x00000000000579c3 */ /* 0x000e220000008800 */
[----:B------:R-:W-:Y:S02]  /*00a0*/  UMOV UR4, 0x400 ;  /* 0x0000040000047882 */ /* 0x000fe40000000000 */
[----:B0-----:R-:W-:-:S06]  /*00b0*/  ULEA UR4, UR5, UR4, 0x18 ;  /* 0x0000000405047291 */ /* 0x001fcc000f8ec0ff */
[----:B------:R-:W-:-:S05]  /*00c0*/  LEA R5, R7, UR4, 0x2 ;  /* 0x0000000407057c11 */ /* 0x000fca000f8e10ff */
[----:B--2---:R0:W-:Y:S02]  /*00d0*/  STS [R5], R2 ;  /* 0x0000000205007388 */ /* 0x0041e40000000800 */
.L_x_2:
[----:B------:R-:W-:Y:S05]  /*00e0*/  BSYNC.RECONVERGENT B0 ;  /* 0x0000000000007941 */ /* 0x000fea0003800200 */
.L_x_1:
[----:B------:R-:W-:Y:S01]  /*00f0*/  BAR.SYNC.DEFER_BLOCKING 0x0 ;  /* 0x0000000000007b1d */ /* 0x000fe20000010000 */
[----:B------:R-:W-:-:S05]  /*0100*/  ISETP.NE.AND P0, PT, R7, RZ, PT ;  /* 0x000000ff0700720c */ /* 0x000fca0003f05270 */
[----:B------:R-:W-:Y:S08]  /*0110*/  BSSY.RECONVERGENT B0, `(.L_x_3) ;  /* 0x000000d000007945 */ /* 0x000ff00003800200 */
[----:B------:R-:W-:Y:S05]  /*0120*/  @!P0 BRA `(.L_x_4) ;  /* 0x0000000000248947 */ /* 0x000fea0003800000 */
[----:B------:R-:W-:-:S13]  /*0130*/  ISETP.NE.AND P0, PT, R7, 0x1, PT ;  /* 0x000000010700780c */ /* 0x000fda0003f05270 */
[----:B------:R-:W-:Y:S05]  /*0140*/  @P0 BRA `(.L_x_5) ;  /* 0x0000000000240947 */ /* 0x000fea0003800000 */
[----:B------:R-:W1:Y:S01]  /*0150*/  S2UR UR5, SR_CgaCtaId ;  /* 0x00000000000579c3 */ /* 0x000e620000008800 */
[----:B------:R-:W-:-:S07]  /*0160*/  UMOV UR4, 0x400 ;  /* 0x0000040000047882 */ /* 0x000fce0000000000 */
[----:B0-----:R-:W0:Y:S01]  /*0170*/  LDC.64 R2, c[0x0][0x388] ;  /* 0x0000e200ff027b82 */ /* 0x001e220000000a00 */
[----:B-1----:R-:W-:-:S09]  /*0180*/  ULEA UR4, UR5, UR4, 0x18 ;  /* 0x0000000405047291 */ /* 0x002fd2000f8ec0ff */
[----:B------:R-:W0:Y:S04]  /*0190*/  LDS R5, [UR4] ;  /* 0x00000004ff057984 */ /* 0x000e280008000800 */
[----:B0-----:R1:W-:Y:S01]  /*01a0*/  STG.E desc[UR6][R2.64+0x4], R5 ;  /* 0x0000040502007986 */ /* 0x0013e2000c101906 */
[----:B------:R-:W-:Y:S05]  /*01b0*/  BRA `(.L_x_5) ;  /* 0x0000000000087947 */ /* 0x000fea0003800000 */
.L_x_4:
[----:B0-----:R-:W0:Y:S02]  /*01c0*/  LDC.64 R2, c[0x0][0x388] ;  /* 0x0000e200ff027b82 */ /* 0x001e240000000a00 */
[----:B0-----:R0:W-:Y:S02]  /*01d0*/  STG.E desc[UR6][R2.64], RZ ;  /* 0x000000ff02007986 */ /* 0x0011e4000c101906 */
.L_x_5:
[----:B------:R-:W-:Y:S05]  /*01e0*/  BSYNC.RECONVERGENT B0 ;  /* 0x0000000000007941 */ /* 0x000fea0003800200 */
.L_x_3:
[----:B------:R-:W-:Y:S06]  /*01f0*/  BAR.SYNC.DEFER_BLOCKING 0x0 ;  /* 0x0000000000007b1d */ /* 0x000fec0000010000 */
[----:B------:R-:W-:Y:S05]  /*0200*/  EXIT ;  /* 0x000000000000794d */ /* 0x000fea0003800000 */
.L_x_6:
        /* <DEDUP_REMOVED lines=15> */
.L_x_12:


//--------------------- .text._Z11countKernelPiS_ii --------------------------
	.section	.text._Z11countKernelPiS_ii,"ax",@progbits
	.align	128
        .global         _Z11countKernelPiS_ii
        .type           _Z11countKernelPiS_ii,@function
        .size           _Z11countKernelPiS_ii,(.L_x_13 - _Z11countKernelPiS_ii)
        .other          _Z11countKernelPiS_ii,@"STO_CUDA_ENTRY STV_DEFAULT"
_Z11countKernelPiS_ii:
.text._Z11countKernelPiS_ii:
[----:B------:R-:W-:Y:S01]  /*0000*/  LDC R1, c[0x0][0x37c] ;  /* 0x0000df00ff017b82 */ /* 0x000fe20000000800 */
[----:B------:R-:W0:Y:S07]  /*0010*/  S2R R0, SR_TID.X ;  /* 0x0000000000007919 */ /* 0x000e2e0000002100 */
[----:B------:R-:W1:Y:S01]  /*0020*/  S2UR UR5, SR_CgaCtaId ;  /* 0x00000000000579c3 */ /* 0x000e620000008800 */
[----:B------:R-:W2:Y:S01]  /*0030*/  LDCU UR7, c[0x0][0x390] ;  /* 0x00007200ff0777ac */ /* 0x000ea20008000800 */
[----:B------:R-:W-:Y:S01]  /*0040*/  BSSY.RECONVERGENT B0, `(.L_x_7) ;  /* 0x0000015000007945 */ /* 0x000fe20003800200 */
[----:B------:R-:W-:-:S05]  /*0050*/  UMOV UR4, 0x400 ;  /* 0x0000040000047882 */ /* 0x000fca0000000000 */
[----:B------:R-:W3:Y:S08]  /*0060*/  S2UR UR6, SR_CTAID.X ;  /* 0x00000000000679c3 */ /* 0x000ef00000002500 */
[----:B------:R-:W3:Y:S01]  /*0070*/  LDC R5, c[0x0][0x360] ;  /* 0x0000d800ff057b82 */ /* 0x000ee20000000800 */
[----:B-1----:R-:W-:-:S06]  /*0080*/  ULEA UR4, UR5, UR4, 0x18 ;  /* 0x0000000405047291 */ /* 0x002fcc000f8ec0ff */
[----:B0-----:R-:W-:-:S05]  /*0090*/  LEA R4, R0, UR4, 0x2 ;  /* 0x0000000400047c11 */ /* 0x001fca000f8e10ff */
[----:B------:R0:W-:Y:S01]  /*00a0*/  STS [R4], RZ ;  /* 0x000000ff04007388 */ /* 0x0001e20000000800 */
[----:B---3--:R-:W-:-:S03]  /*00b0*/  IMAD R5, R5, UR6, R0 ;  /* 0x0000000605057c24 */ /* 0x008fc6000f8e0200 */
[----:B------:R0:W-:Y:S02]  /*00c0*/  STS [R4+0x400], RZ ;  /* 0x000400ff04007388 */ /* 0x0001e40000000800 */
[----:B--2---:R-:W-:Y:S01]  /*00d0*/  ISETP.GE.AND P0, PT, R5, UR7, PT ;  /* 0x0000000705007c0c */ /* 0x004fe2000bf06270 */
[----:B------:R-:W1:-:S12]  /*00e0*/  LDCU.64 UR6, c[0x0][0x358] ;  /* 0x00006b00ff0677ac */ /* 0x000e580008000a00 */
[----:B0-----:R-:W-:Y:S05]  /*00f0*/  @P0 BRA `(.L_x_8) ;  /* 0x0000000000240947 */ /* 0x001fea0003800000 */
[----:B------:R-:W0:Y:S01]  /*0100*/  LDC.64 R2, c[0x0][0x380] ;  /* 0x0000e000ff027b82 */ /* 0x000e220000000a00 */
[----:B------:R-:W2:Y:S01]  /*0110*/  LDCU UR5, c[0x0][0x394] ;  /* 0x00007280ff0577ac */ /* 0x000ea20008000800 */
[----:B0-----:R-:W-:-:S06]  /*0120*/  IMAD.WIDE R2, R5, 0x4, R2 ;  /* 0x0000000405027825 */ /* 0x001fcc00078e0202 */
[----:B-1----:R-:W2:Y:S02]  /*0130*/  LDG.E R2, desc[UR6][R2.64] ;  /* 0x0000000602027981 */ /* 0x002ea4000c1e1900 */
[----:B--2---:R-:W-:-:S05]  /*0140*/  SHF.R.U32.HI R5, RZ, UR5, R2 ;  /* 0x00000005ff057c19 */ /* 0x004fca0008011602 */
[----:B------:R-:W-:-:S05]  /*0150*/  IMAD.SHL.U32 R5, R5, 0x400, RZ ;  /* 0x0000040005057824 */ /* 0x000fca00078e00ff */
[----:B------:R-:W-:-:S05]  /*0160*/  LOP3.LUT R5, R5, 0x400, RZ, 0xc0, !PT ;  /* 0x0000040005057812 */ /* 0x000fca00078ec0ff */
[----:B------:R-:W-:-:S05]  /*0170*/  IMAD.IADD R5, R4, 0x1, R5 ;  /* 0x0000000104057824 */ /* 0x000fca00078e0205 */
[----:B------:R0:W-:Y:S02]  /*0180*/  ATOMS.POPC.INC.32 RZ, [R5+URZ] ;  /* 0x0000000005ff7f8c */ /* 0x0001e4000d8000ff */
.L_x_8:
[----:B-1----:R-:W-:Y:S05]  /*0190*/  BSYNC.RECONVERGENT B0 ;  /* 0x0000000000007941 */ /* 0x002fea0003800200 */
.L_x_7:
[----:B------:R-:W-:Y:S01]  /*01a0*/  BAR.SYNC.DEFER_BLOCKING 0x0 ;  /* 0x0000000000007b1d */ /* 0x000fe20000010000 */
[----:B------:R-:W-:-:S13]  /*01b0*/  ISETP.GT.U32.AND P0, PT, R0, 0x1, PT ;  /* 0x000000010000780c */ /* 0x000fda0003f04070 */
[----:B------:R-:W-:Y:S05]  /*01c0*/  @P0 EXIT ;  /* 0x000000000000094d */ /* 0x000fea0003800000 */
[----:B0-----:R-:W-:Y:S01]  /*01d0*/  IMAD.MOV.U32 R5, RZ, RZ, RZ ;  /* 0x000000ffff057224 */ /* 0x001fe200078e00ff */
[----:B------:R-:W-:Y:S01]  /*01e0*/  LEA R2, R0, UR4, 0xa ;  /* 0x0000000400027c11 */ /* 0x000fe2000f8e50ff */
[----:B------:R-:W-:-:S06]  /*01f0*/  UMOV UR4, 0x40 ;  /* 0x0000004000047882 */ /* 0x000fcc0000000000 */
.L_x_9:
[----:B------:R-:W0:Y:S04]  /*0200*/  LDS.128 R24, [R2+UR4+-0x40] ;  /* 0xffffc00402187984 */ /* 0x000e280008000c00 */
[----:B------:R-:W1:Y:S04]  /*0210*/  LDS.128 R8, [R2+UR4+-0x30] ;  /* 0xffffd00402087984 */ /* 0x000e680008000c00 */
[----:B------:R-:W2:Y:S04]  /*0220*/  LDS.128 R12, [R2+UR4+-0x20] ;  /* 0xffffe004020c7984 */ /* 0x000ea80008000c00 */
[----:B------:R-:W3:Y:S04]  /*0230*/  LDS.128 R16, [R2+UR4+-0x10] ;  /* 0xfffff00402107984 */ /* 0x000ee80008000c00 */
[----:B------:R-:W4:Y:S01]  /*0240*/  LDS.128 R20, [R2+UR4] ;  /* 0x0000000402147984 */ /* 0x000f220008000c00 */
[----:B0-----:R-:W-:-:S03]  /*0250*/  IADD3 R24, PT, PT, R25, R24, R5 ;  /* 0x0000001819187210 */ /* 0x001fc60007ffe005 */
[----:B------:R-:W0:Y:S01]  /*0260*/  LDS.128 R4, [R2+UR4+0x10] ;  /* 0x0000100402047984 */ /* 0x000e220008000c00 */
[----:B------:R-:W-:-:S04]  /*0270*/  IADD3 R24, PT, PT, R27, R26, R24 ;  /* 0x0000001a1b187210 */ /* 0x000fc80007ffe018 */
[----:B-1----:R-:W-:Y:S02]  /*0280*/  IADD3 R8, PT, PT, R9, R8, R24 ;  /* 0x0000000809087210 */ /* 0x002fe40007ffe018 */
[----:B------:R-:W1:Y:S02]  /*0290*/  LDS.128 R24, [R2+UR4+0x20] ;  /* 0x0000200402187984 */ /* 0x000e640008000c00 */
[----:B------:R-:W-:-:S04]  /*02a0*/  IADD3 R8, PT, PT, R11, R10, R8 ;  /* 0x0000000a0b087210 */ /* 0x000fc80007ffe008 */
[----:B--2---:R-:W-:Y:S02]  /*02b0*/  IADD3 R12, PT, PT, R13, R12, R8 ;  /* 0x0000000c0d0c7210 */ /* 0x004fe40007ffe008 */
[----:B------:R-:W2:Y:S01]  /*02c0*/  LDS.128 R8, [R2+UR4+0x30] ;  /* 0x0000300402087984 */ /* 0x000ea20008000c00 */
[----:B------:R-:W-:Y:S01]  /*02d0*/  UIADD3 UR4, UPT, UPT, UR4, 0x80, URZ ;  /* 0x0000008004047890 */ /* 0x000fe2000fffe0ff */
[----:B------:R-:W-:-:S03]  /*02e0*/  IADD3 R12, PT, PT, R15, R14, R12 ;  /* 0x0000000e0f0c7210 */ /* 0x000fc60007ffe00c */
[----:B------:R-:W-:Y:S01]  /*02f0*/  UISETP.NE.AND UP0, UPT, UR4, 0x440, UPT ;  /* 0x000004400400788c */ /* 0x000fe2000bf05270 */
[----:B---3--:R-:W-:-:S04]  /*0300*/  IADD3 R12, PT, PT, R17, R16, R12 ;  /* 0x00000010110c7210 */ /* 0x008fc80007ffe00c */
[----:B------:R-:W-:-:S04]  /*0310*/  IADD3 R12, PT, PT, R19, R18, R12 ;  /* 0x00000012130c7210 */ /* 0x000fc80007ffe00c */
[----:B----4-:R-:W-:-:S04]  /*0320*/  IADD3 R12, PT, PT, R21, R20, R12 ;  /* 0x00000014150c7210 */ /* 0x010fc80007ffe00c */
[----:B------:R-:W-:-:S04]  /*0330*/  IADD3 R12, PT, PT, R23, R22, R12 ;  /* 0x00000016170c7210 */ /* 0x000fc80007ffe00c */
[----:B0-----:R-:W-:-:S04]  /*0340*/  IADD3 R4, PT, PT, R5, R4, R12 ;  /* 0x0000000405047210 */ /* 0x001fc80007ffe00c */
[----:B------:R-:W-:-:S04]  /*0350*/  IADD3 R4, PT, PT, R7, R6, R4 ;  /* 0x0000000607047210 */ /* 0x000fc80007ffe004 */
[----:B-1----:R-:W-:-:S04]  /*0360*/  IADD3 R4, PT, PT, R25, R24, R4 ;  /* 0x0000001819047210 */ /* 0x002fc80007ffe004 */
[----:B------:R-:W-:-:S04]  /*0370*/  IADD3 R4, PT, PT, R27, R26, R4 ;  /* 0x0000001a1b047210 */ /* 0x000fc80007ffe004 */
[----:B--2---:R-:W-:-:S04]  /*0380*/  IADD3 R4, PT, PT, R9, R8, R4 ;  /* 0x0000000809047210 */ /* 0x004fc80007ffe004 */
[----:B------:R-:W-:Y:S01]  /*0390*/  IADD3 R5, PT, PT, R11, R10, R4 ;  /* 0x0000000a0b057210 */ /* 0x000fe20007ffe004 */
[----:B------:R-:W-:Y:S06]  /*03a0*/  BRA.U UP0, `(.L_x_9) ;  /* 0xfffffffd00947547 */ /* 0x000fec000b83ffff */
[----:B------:R-:W0:Y:S02]  /*03b0*/  LDC.64 R2, c[0x0][0x388] ;  /* 0x0000e200ff027b82 */ /* 0x000e240000000a00 */
[----:B0-----:R-:W-:-:S05]  /*03c0*/  IMAD.WIDE.U32 R2, R0, 0x4, R2 ;  /* 0x0000000400027825 */ /* 0x001fca00078e0002 */
[----:B------:R-:W-:Y:S01]  /*03d0*/  REDG.E.ADD.STRONG.GPU desc[UR6][R2.64], R5 ;  /* 0x000000050200798e */ /* 0x000fe2000c12e106 */
[----:B------:R-:W-:Y:S05]  /*03e0*/  EXIT ;  /* 0x000000000000794d */ /* 0x000fea0003800000 */
.L_x_10:
        /* <DEDUP_REMOVED lines=9> */
.L_x_13:


//--------------------- .nv.shared.reserved.0     --------------------------
	.section	.nv.shared.reserved.0,"aw",@nobits
	.weak		__nv_reservedSMEM_offset_0_alias
	.size		__nv_reservedSMEM_offset_0_alias, 0, 64
	.other		__nv_reservedSMEM_offset_0_alias,@"STO_CUDA_RESERVED_SHARED STV_DEFAULT"
__nv_reservedSMEM_offset_0_alias:
	.zero		0
	.zero		64


//--------------------- .nv.shared._Z10scanKernelPiS_i --------------------------
	.section	.nv.shared._Z10scanKernelPiS_i,"aw",@nobits
	.sectionflags	@""
	.align	4
.nv.shared._Z10scanKernelPiS_i:
	.zero		1032


//--------------------- .nv.shared._Z11countKernelPiS_ii --------------------------
	.section	.nv.shared._Z11countKernelPiS_ii,"aw",@nobits
	.sectionflags	@""
	.align	4
.nv.shared._Z11countKernelPiS_ii:
	.zero		3072


//--------------------- .nv.constant0._Z13scatterKernelPiS_S_ii --------------------------
	.section	.nv.constant0._Z13scatterKernelPiS_S_ii,"a",@progbits
	.sectionflags	@""
	.align	4
.nv.constant0._Z13scatterKernelPiS_S_ii:
	.zero		928


//--------------------- .nv.constant0._Z10scanKernelPiS_i --------------------------
	.section	.nv.constant0._Z10scanKernelPiS_i,"a",@progbits
	.sectionflags	@""
	.align	4
.nv.constant0._Z10scanKernelPiS_i:
	.zero		916


//--------------------- .nv.constant0._Z11countKernelPiS_ii --------------------------
	.section	.nv.constant0._Z11countKernelPiS_ii,"a",@progbits
	.sectionflags	@""
	.align	4
.nv.constant0._Z11countKernelPiS_ii:
	.zero		920


//--------------------- SYMBOLS --------------------------

	.type		.nv.reservedSmem.offset0,@object
	.size		.nv.reservedSmem.offset0,0x4
	.type		.nv.reservedSmem.cap,@object
	.size		.nv.reservedSmem.cap,0x4
